//
// Generated by NVIDIA NVVM Compiler
//
// Compiler Build ID: CL-36424714
// Cuda compilation tools, release 13.0, V13.0.88
// Based on NVVM 20.0.0
//

.version 9.0
.target sm_100
.address_size 64

	// .globl	_Z14tile_1d_kernelILi128ELi16ELi16ELi8EEviiifPfS0_fS0_
// _ZZ14tile_1d_kernelILi128ELi16ELi16ELi8EEviiifPfS0_fS0_E2As has been demoted
// _ZZ14tile_1d_kernelILi128ELi16ELi16ELi8EEviiifPfS0_fS0_E2Bs has been demoted

.visible .entry _Z14tile_1d_kernelILi128ELi16ELi16ELi8EEviiifPfS0_fS0_(
	.param .u32 _Z14tile_1d_kernelILi128ELi16ELi16ELi8EEviiifPfS0_fS0__param_0,
	.param .u32 _Z14tile_1d_kernelILi128ELi16ELi16ELi8EEviiifPfS0_fS0__param_1,
	.param .u32 _Z14tile_1d_kernelILi128ELi16ELi16ELi8EEviiifPfS0_fS0__param_2,
	.param .f32 _Z14tile_1d_kernelILi128ELi16ELi16ELi8EEviiifPfS0_fS0__param_3,
	.param .u64 .ptr .align 1 _Z14tile_1d_kernelILi128ELi16ELi16ELi8EEviiifPfS0_fS0__param_4,
	.param .u64 .ptr .align 1 _Z14tile_1d_kernelILi128ELi16ELi16ELi8EEviiifPfS0_fS0__param_5,
	.param .f32 _Z14tile_1d_kernelILi128ELi16ELi16ELi8EEviiifPfS0_fS0__param_6,
	.param .u64 .ptr .align 1 _Z14tile_1d_kernelILi128ELi16ELi16ELi8EEviiifPfS0_fS0__param_7
)
{
	.reg .pred 	%p<55>;
	.reg .b32 	%r<99>;
	.reg .b32 	%f<160>;
	.reg .b64 	%rd<69>;
	// demoted variable
	.shared .align 4 .b8 _ZZ14tile_1d_kernelILi128ELi16ELi16ELi8EEviiifPfS0_fS0_E2As[8192];
	// demoted variable
	.shared .align 4 .b8 _ZZ14tile_1d_kernelILi128ELi16ELi16ELi8EEviiifPfS0_fS0_E2Bs[1024];
	ld.param.u32 	%r35, [_Z14tile_1d_kernelILi128ELi16ELi16ELi8EEviiifPfS0_fS0__param_0];
	ld.param.u32 	%r36, [_Z14tile_1d_kernelILi128ELi16ELi16ELi8EEviiifPfS0_fS0__param_1];
	ld.param.u32 	%r37, [_Z14tile_1d_kernelILi128ELi16ELi16ELi8EEviiifPfS0_fS0__param_2];
	ld.param.f32 	%f37, [_Z14tile_1d_kernelILi128ELi16ELi16ELi8EEviiifPfS0_fS0__param_3];
	ld.param.u64 	%rd11, [_Z14tile_1d_kernelILi128ELi16ELi16ELi8EEviiifPfS0_fS0__param_4];
	ld.param.u64 	%rd12, [_Z14tile_1d_kernelILi128ELi16ELi16ELi8EEviiifPfS0_fS0__param_5];
	ld.param.f32 	%f38, [_Z14tile_1d_kernelILi128ELi16ELi16ELi8EEviiifPfS0_fS0__param_6];
	ld.param.u64 	%rd13, [_Z14tile_1d_kernelILi128ELi16ELi16ELi8EEviiifPfS0_fS0__param_7];
	cvta.to.global.u64 	%rd1, %rd11;
	cvta.to.global.u64 	%rd2, %rd12;
	cvta.to.global.u64 	%rd3, %rd13;
	mov.u32 	%r38, %ctaid.y;
	shl.b32 	%r1, %r38, 7;
	mov.u32 	%r39, %ctaid.x;
	shl.b32 	%r2, %r39, 4;
	mad.lo.s32 	%r40, %r36, %r1, %r2;
	cvt.u64.u32 	%rd4, %r40;
	setp.lt.s32 	%p1, %r37, 1;
	mov.f32 	%f134, 0f00000000;
	mov.f32 	%f135, %f134;
	mov.f32 	%f136, %f134;
	mov.f32 	%f137, %f134;
	mov.f32 	%f138, %f134;
	mov.f32 	%f139, %f134;
	mov.f32 	%f140, %f134;
	mov.f32 	%f141, %f134;
	@%p1 bra 	$L__BB0_30;
	add.s32 	%r42, %r37, 15;
	shr.u32 	%r3, %r42, 4;
	mov.u32 	%r4, %tid.y;
	shl.b32 	%r43, %r4, 3;
	mov.u32 	%r5, %tid.x;
	shl.b32 	%r44, %r5, 2;
	mov.u32 	%r45, _ZZ14tile_1d_kernelILi128ELi16ELi16ELi8EEviiifPfS0_fS0_E2As;
	add.s32 	%r46, %r45, %r44;
	shl.b32 	%r47, %r4, 6;
	mov.u32 	%r48, _ZZ14tile_1d_kernelILi128ELi16ELi16ELi8EEviiifPfS0_fS0_E2Bs;
	add.s32 	%r49, %r48, %r47;
	add.s32 	%r6, %r49, %r44;
	mad.lo.s32 	%r7, %r36, %r4, %r5;
	shl.b32 	%r8, %r36, 4;
	add.s32 	%r9, %r1, %r43;
	shl.b32 	%r50, %r4, 9;
	add.s32 	%r10, %r46, %r50;
	mad.lo.s32 	%r11, %r43, %r37, %r5;
	add.s32 	%r12, %r11, %r37;
	add.s32 	%r13, %r12, %r37;
	add.s32 	%r14, %r13, %r37;
	add.s32 	%r15, %r14, %r37;
	add.s32 	%r16, %r15, %r37;
	add.s32 	%r17, %r16, %r37;
	add.s32 	%r18, %r17, %r37;
	add.s32 	%r51, %r50, %r45;
	add.s32 	%r19, %r51, 256;
	add.s32 	%r52, %r44, %r48;
	add.s32 	%r20, %r52, 128;
	mul.wide.u32 	%rd14, %r2, 4;
	add.s64 	%rd68, %rd2, %rd14;
	mul.lo.s32 	%r53, %r37, %r1;
	mul.wide.u32 	%rd15, %r53, 4;
	add.s64 	%rd67, %rd1, %rd15;
	mov.b32 	%r95, 0;
	mov.f32 	%f134, 0f00000000;
$L__BB0_2:
	setp.lt.u32 	%p2, %r9, %r35;
	shl.b32 	%r22, %r95, 4;
	add.s32 	%r54, %r22, %r5;
	setp.lt.s32 	%p3, %r54, %r37;
	and.pred  	%p4, %p2, %p3;
	mov.f32 	%f150, 0f00000000;
	@%p4 bra 	$L__BB0_3;
	bra.uni 	$L__BB0_4;
$L__BB0_3:
	mul.wide.u32 	%rd16, %r11, 4;
	add.s64 	%rd17, %rd67, %rd16;
	ld.global.f32 	%f150, [%rd17];
$L__BB0_4:
	add.s32 	%r55, %r9, 1;
	setp.lt.u32 	%p6, %r55, %r35;
	st.shared.f32 	[%r10], %f150;
	and.pred  	%p7, %p6, %p3;
	@%p7 bra 	$L__BB0_6;
	mov.b32 	%r56, 0;
	st.shared.u32 	[%r10+64], %r56;
	bra.uni 	$L__BB0_7;
$L__BB0_6:
	mul.wide.u32 	%rd18, %r12, 4;
	add.s64 	%rd19, %rd67, %rd18;
	ld.global.f32 	%f42, [%rd19];
	st.shared.f32 	[%r10+64], %f42;
$L__BB0_7:
	add.s32 	%r57, %r9, 2;
	setp.lt.u32 	%p9, %r57, %r35;
	and.pred  	%p10, %p9, %p3;
	@%p10 bra 	$L__BB0_9;
	mov.b32 	%r58, 0;
	st.shared.u32 	[%r10+128], %r58;
	bra.uni 	$L__BB0_10;
$L__BB0_9:
	mul.wide.u32 	%rd20, %r13, 4;
	add.s64 	%rd21, %rd67, %rd20;
	ld.global.f32 	%f43, [%rd21];
	st.shared.f32 	[%r10+128], %f43;
$L__BB0_10:
	add.s32 	%r59, %r9, 3;
	setp.lt.u32 	%p12, %r59, %r35;
	and.pred  	%p13, %p12, %p3;
	@%p13 bra 	$L__BB0_12;
	mov.b32 	%r60, 0;
	st.shared.u32 	[%r10+192], %r60;
	bra.uni 	$L__BB0_13;
$L__BB0_12:
	mul.wide.u32 	%rd22, %r14, 4;
	add.s64 	%rd23, %rd67, %rd22;
	ld.global.f32 	%f44, [%rd23];
	st.shared.f32 	[%r10+192], %f44;
$L__BB0_13:
	add.s32 	%r61, %r9, 4;
	setp.lt.u32 	%p15, %r61, %r35;
	and.pred  	%p16, %p15, %p3;
	@%p16 bra 	$L__BB0_15;
	mov.b32 	%r62, 0;
	st.shared.u32 	[%r10+256], %r62;
	bra.uni 	$L__BB0_16;
$L__BB0_15:
	mul.wide.u32 	%rd24, %r15, 4;
	add.s64 	%rd25, %rd67, %rd24;
	ld.global.f32 	%f45, [%rd25];
	st.shared.f32 	[%r10+256], %f45;
$L__BB0_16:
	add.s32 	%r63, %r9, 5;
	setp.lt.u32 	%p18, %r63, %r35;
	and.pred  	%p19, %p18, %p3;
	@%p19 bra 	$L__BB0_18;
	mov.b32 	%r64, 0;
	st.shared.u32 	[%r10+320], %r64;
	bra.uni 	$L__BB0_19;
$L__BB0_18:
	mul.wide.u32 	%rd26, %r16, 4;
	add.s64 	%rd27, %rd67, %rd26;
	ld.global.f32 	%f46, [%rd27];
	st.shared.f32 	[%r10+320], %f46;
$L__BB0_19:
	add.s32 	%r65, %r9, 6;
	setp.lt.u32 	%p21, %r65, %r35;
	and.pred  	%p22, %p21, %p3;
	@%p22 bra 	$L__BB0_21;
	mov.b32 	%r66, 0;
	st.shared.u32 	[%r10+384], %r66;
	bra.uni 	$L__BB0_22;
$L__BB0_21:
	mul.wide.u32 	%rd28, %r17, 4;
	add.s64 	%rd29, %rd67, %rd28;
	ld.global.f32 	%f47, [%rd29];
	st.shared.f32 	[%r10+384], %f47;
$L__BB0_22:
	add.s32 	%r67, %r9, 7;
	setp.lt.u32 	%p24, %r67, %r35;
	and.pred  	%p25, %p24, %p3;
	@%p25 bra 	$L__BB0_24;
	mov.b32 	%r68, 0;
	st.shared.u32 	[%r10+448], %r68;
	bra.uni 	$L__BB0_25;
$L__BB0_24:
	mul.wide.u32 	%rd30, %r18, 4;
	add.s64 	%rd31, %rd67, %rd30;
	ld.global.f32 	%f48, [%rd31];
	st.shared.f32 	[%r10+448], %f48;
$L__BB0_25:
	add.s32 	%r69, %r2, %r5;
	setp.ge.u32 	%p26, %r69, %r36;
	add.s32 	%r70, %r22, %r4;
	setp.ge.s32 	%p27, %r70, %r37;
	mov.f32 	%f151, 0f00000000;
	or.pred  	%p28, %p26, %p27;
	@%p28 bra 	$L__BB0_27;
	mul.wide.s32 	%rd32, %r7, 4;
	add.s64 	%rd33, %rd68, %rd32;
	ld.global.f32 	%f151, [%rd33];
$L__BB0_27:
	st.shared.f32 	[%r6], %f151;
	bar.sync 	0;
	mov.b32 	%r98, 256;
	mov.u32 	%r96, %r20;
	mov.u32 	%r97, %r19;
$L__BB0_28:
	ld.shared.f32 	%f50, [%r96+-128];
	ld.shared.f32 	%f51, [%r97+-256];
	fma.rn.f32 	%f52, %f51, %f50, %f141;
	ld.shared.f32 	%f53, [%r97+-192];
	fma.rn.f32 	%f54, %f53, %f50, %f140;
	ld.shared.f32 	%f55, [%r97+-128];
	fma.rn.f32 	%f56, %f55, %f50, %f139;
	ld.shared.f32 	%f57, [%r97+-64];
	fma.rn.f32 	%f58, %f57, %f50, %f138;
	ld.shared.f32 	%f59, [%r97];
	fma.rn.f32 	%f60, %f59, %f50, %f137;
	ld.shared.f32 	%f61, [%r97+64];
	fma.rn.f32 	%f62, %f61, %f50, %f136;
	ld.shared.f32 	%f63, [%r97+128];
	fma.rn.f32 	%f64, %f63, %f50, %f135;
	ld.shared.f32 	%f65, [%r97+192];
	fma.rn.f32 	%f66, %f65, %f50, %f134;
	ld.shared.f32 	%f67, [%r96+-64];
	ld.shared.f32 	%f68, [%r97+-252];
	fma.rn.f32 	%f69, %f68, %f67, %f52;
	ld.shared.f32 	%f70, [%r97+-188];
	fma.rn.f32 	%f71, %f70, %f67, %f54;
	ld.shared.f32 	%f72, [%r97+-124];
	fma.rn.f32 	%f73, %f72, %f67, %f56;
	ld.shared.f32 	%f74, [%r97+-60];
	fma.rn.f32 	%f75, %f74, %f67, %f58;
	ld.shared.f32 	%f76, [%r97+4];
	fma.rn.f32 	%f77, %f76, %f67, %f60;
	ld.shared.f32 	%f78, [%r97+68];
	fma.rn.f32 	%f79, %f78, %f67, %f62;
	ld.shared.f32 	%f80, [%r97+132];
	fma.rn.f32 	%f81, %f80, %f67, %f64;
	ld.shared.f32 	%f82, [%r97+196];
	fma.rn.f32 	%f83, %f82, %f67, %f66;
	ld.shared.f32 	%f84, [%r96];
	ld.shared.f32 	%f85, [%r97+-248];
	fma.rn.f32 	%f86, %f85, %f84, %f69;
	ld.shared.f32 	%f87, [%r97+-184];
	fma.rn.f32 	%f88, %f87, %f84, %f71;
	ld.shared.f32 	%f89, [%r97+-120];
	fma.rn.f32 	%f90, %f89, %f84, %f73;
	ld.shared.f32 	%f91, [%r97+-56];
	fma.rn.f32 	%f92, %f91, %f84, %f75;
	ld.shared.f32 	%f93, [%r97+8];
	fma.rn.f32 	%f94, %f93, %f84, %f77;
	ld.shared.f32 	%f95, [%r97+72];
	fma.rn.f32 	%f96, %f95, %f84, %f79;
	ld.shared.f32 	%f97, [%r97+136];
	fma.rn.f32 	%f98, %f97, %f84, %f81;
	ld.shared.f32 	%f99, [%r97+200];
	fma.rn.f32 	%f100, %f99, %f84, %f83;
	ld.shared.f32 	%f101, [%r96+64];
	ld.shared.f32 	%f102, [%r97+-244];
	fma.rn.f32 	%f141, %f102, %f101, %f86;
	ld.shared.f32 	%f103, [%r97+-180];
	fma.rn.f32 	%f140, %f103, %f101, %f88;
	ld.shared.f32 	%f104, [%r97+-116];
	fma.rn.f32 	%f139, %f104, %f101, %f90;
	ld.shared.f32 	%f105, [%r97+-52];
	fma.rn.f32 	%f138, %f105, %f101, %f92;
	ld.shared.f32 	%f106, [%r97+12];
	fma.rn.f32 	%f137, %f106, %f101, %f94;
	ld.shared.f32 	%f107, [%r97+76];
	fma.rn.f32 	%f136, %f107, %f101, %f96;
	ld.shared.f32 	%f108, [%r97+140];
	fma.rn.f32 	%f135, %f108, %f101, %f98;
	ld.shared.f32 	%f109, [%r97+204];
	fma.rn.f32 	%f134, %f109, %f101, %f100;
	add.s32 	%r98, %r98, 16;
	add.s32 	%r97, %r97, 16;
	add.s32 	%r96, %r96, 256;
	setp.ne.s32 	%p29, %r98, 320;
	@%p29 bra 	$L__BB0_28;
	bar.sync 	0;
	add.s32 	%r95, %r95, 1;
	setp.eq.s32 	%p30, %r95, %r3;
	mul.wide.s32 	%rd34, %r8, 4;
	add.s64 	%rd68, %rd68, %rd34;
	add.s64 	%rd67, %rd67, 64;
	@%p30 bra 	$L__BB0_30;
	bra.uni 	$L__BB0_2;
$L__BB0_30:
	mov.u32 	%r72, %tid.y;
	shl.b32 	%r24, %r72, 3;
	mov.u32 	%r25, %tid.x;
	add.s32 	%r26, %r2, %r25;
	setp.lt.u32 	%p31, %r26, %r36;
	add.s32 	%r27, %r1, %r24;
	setp.lt.u32 	%p32, %r27, %r35;
	and.pred  	%p33, %p31, %p32;
	@%p33 bra 	$L__BB0_31;
	bra.uni 	$L__BB0_32;
$L__BB0_31:
	mad.lo.s32 	%r73, %r24, %r36, %r25;
	cvt.s64.s32 	%rd35, %r73;
	add.s64 	%rd36, %rd35, %rd4;
	shl.b64 	%rd37, %rd36, 2;
	add.s64 	%rd38, %rd3, %rd37;
	ld.global.f32 	%f110, [%rd38];
	mul.f32 	%f111, %f38, %f110;
	fma.rn.f32 	%f112, %f37, %f141, %f111;
	st.global.f32 	[%rd38], %f112;
$L__BB0_32:
	setp.ge.u32 	%p34, %r26, %r36;
	add.s32 	%r74, %r27, 1;
	setp.ge.u32 	%p35, %r74, %r35;
	or.pred  	%p36, %p34, %p35;
	@%p36 bra 	$L__BB0_34;
	mad.lo.s32 	%r75, %r36, %r24, %r36;
	add.s32 	%r76, %r75, %r25;
	cvt.s64.s32 	%rd39, %r76;
	add.s64 	%rd40, %rd39, %rd4;
	shl.b64 	%rd41, %rd40, 2;
	add.s64 	%rd42, %rd3, %rd41;
	ld.global.f32 	%f113, [%rd42];
	mul.f32 	%f114, %f38, %f113;
	fma.rn.f32 	%f115, %f37, %f140, %f114;
	st.global.f32 	[%rd42], %f115;
$L__BB0_34:
	setp.ge.u32 	%p37, %r26, %r36;
	add.s32 	%r77, %r27, 2;
	setp.ge.u32 	%p38, %r77, %r35;
	or.pred  	%p39, %p37, %p38;
	@%p39 bra 	$L__BB0_36;
	add.s32 	%r78, %r24, 2;
	mad.lo.s32 	%r79, %r78, %r36, %r25;
	cvt.s64.s32 	%rd43, %r79;
	add.s64 	%rd44, %rd43, %rd4;
	shl.b64 	%rd45, %rd44, 2;
	add.s64 	%rd46, %rd3, %rd45;
	ld.global.f32 	%f116, [%rd46];
	mul.f32 	%f117, %f38, %f116;
	fma.rn.f32 	%f118, %f37, %f139, %f117;
	st.global.f32 	[%rd46], %f118;
$L__BB0_36:
	setp.ge.u32 	%p40, %r26, %r36;
	add.s32 	%r80, %r27, 3;
	setp.ge.u32 	%p41, %r80, %r35;
	or.pred  	%p42, %p40, %p41;
	@%p42 bra 	$L__BB0_38;
	add.s32 	%r81, %r24, 3;
	mad.lo.s32 	%r82, %r81, %r36, %r25;
	cvt.s64.s32 	%rd47, %r82;
	add.s64 	%rd48, %rd47, %rd4;
	shl.b64 	%rd49, %rd48, 2;
	add.s64 	%rd50, %rd3, %rd49;
	ld.global.f32 	%f119, [%rd50];
	mul.f32 	%f120, %f38, %f119;
	fma.rn.f32 	%f121, %f37, %f138, %f120;
	st.global.f32 	[%rd50], %f121;
$L__BB0_38:
	setp.ge.u32 	%p43, %r26, %r36;
	add.s32 	%r83, %r27, 4;
	setp.ge.u32 	%p44, %r83, %r35;
	or.pred  	%p45, %p43, %p44;
	@%p45 bra 	$L__BB0_40;
	add.s32 	%r84, %r24, 4;
	mad.lo.s32 	%r85, %r84, %r36, %r25;
	cvt.s64.s32 	%rd51, %r85;
	add.s64 	%rd52, %rd51, %rd4;
	shl.b64 	%rd53, %rd52, 2;
	add.s64 	%rd54, %rd3, %rd53;
	ld.global.f32 	%f122, [%rd54];
	mul.f32 	%f123, %f38, %f122;
	fma.rn.f32 	%f124, %f37, %f137, %f123;
	st.global.f32 	[%rd54], %f124;
$L__BB0_40:
	setp.ge.u32 	%p46, %r26, %r36;
	add.s32 	%r86, %r27, 5;
	setp.ge.u32 	%p47, %r86, %r35;
	or.pred  	%p48, %p46, %p47;
	@%p48 bra 	$L__BB0_42;
	add.s32 	%r87, %r24, 5;
	mad.lo.s32 	%r88, %r87, %r36, %r25;
	cvt.s64.s32 	%rd55, %r88;
	add.s64 	%rd56, %rd55, %rd4;
	shl.b64 	%rd57, %rd56, 2;
	add.s64 	%rd58, %rd3, %rd57;
	ld.global.f32 	%f125, [%rd58];
	mul.f32 	%f126, %f38, %f125;
	fma.rn.f32 	%f127, %f37, %f136, %f126;
	st.global.f32 	[%rd58], %f127;
$L__BB0_42:
	setp.ge.u32 	%p49, %r26, %r36;
	add.s32 	%r89, %r27, 6;
	setp.ge.u32 	%p50, %r89, %r35;
	or.pred  	%p51, %p49, %p50;
	@%p51 bra 	$L__BB0_44;
	add.s32 	%r90, %r24, 6;
	mad.lo.s32 	%r91, %r90, %r36, %r25;
	cvt.s64.s32 	%rd59, %r91;
	add.s64 	%rd60, %rd59, %rd4;
	shl.b64 	%rd61, %rd60, 2;
	add.s64 	%rd62, %rd3, %rd61;
	ld.global.f32 	%f128, [%rd62];
	mul.f32 	%f129, %f38, %f128;
	fma.rn.f32 	%f130, %f37, %f135, %f129;
	st.global.f32 	[%rd62], %f130;
$L__BB0_44:
	setp.ge.u32 	%p52, %r26, %r36;
	add.s32 	%r92, %r27, 7;
	setp.ge.u32 	%p53, %r92, %r35;
	or.pred  	%p54, %p52, %p53;
	@%p54 bra 	$L__BB0_46;
	add.s32 	%r93, %r24, 7;
	mad.lo.s32 	%r94, %r93, %r36, %r25;
	cvt.s64.s32 	%rd63, %r94;
	add.s64 	%rd64, %rd63, %rd4;
	shl.b64 	%rd65, %rd64, 2;
	add.s64 	%rd66, %rd3, %rd65;
	ld.global.f32 	%f131, [%rd66];
	mul.f32 	%f132, %f38, %f131;
	fma.rn.f32 	%f133, %f37, %f134, %f132;
	st.global.f32 	[%rd66], %f133;
$L__BB0_46:
	ret;

}


// ===== COMPILED SASS (sm_100) =====

	.target	sm_100

	.elftype	@"ET_EXEC"


//--------------------- .note.nv.tkinfo           --------------------------
	.section	.note.nv.tkinfo,"",@"SHT_NOTE"
	.sectionflags	@"SHF_NOTE_NV_TKINFO"
	.tkinfo
        /*0018*/ 	.word	0x00000002
        /*0030*/ 	.string	""
        /*0030*/ 	.string	"ptxas"
        /*0030*/ 	.string	"Cuda compilation tools, release 13.0, V13.0.88"
        /*0030*/ 	.string	"Build cuda_13.0.r13.0/compiler.36424714_0"
        /*0030*/ 	.string	"-arch sm_100 -m 64 "



//--------------------- .note.nv.cuinfo           --------------------------
	.section	.note.nv.cuinfo,"",@"SHT_NOTE"
	.sectionflags	@"SHF_NOTE_NV_CUINFO"
        /*0018*/ 	.short	0x0002
        /*001a*/ 	.short	0x0064
        /*001c*/ 	.short	0x0082
	.zero		2


//--------------------- .nv.info                  --------------------------
	.section	.nv.info,"",@"SHT_CUDA_INFO"
	.align	4


	//----- nvinfo : EIATTR_REGCOUNT
	.align		4
        /*0000*/ 	.byte	0x04, 0x2f
        /*0002*/ 	.short	(.L_1 - .L_0)
	.align		4
.L_0:
        /*0004*/ 	.word	index@(_Z14tile_1d_kernelILi128ELi16ELi16ELi8EEviiifPfS0_fS0_)
        /*0008*/ 	.word	0x00000038


	//----- nvinfo : EIATTR_FRAME_SIZE
	.align		4
.L_1:
        /*000c*/ 	.byte	0x04, 0x11
        /*000e*/ 	.short	(.L_3 - .L_2)
	.align		4
.L_2:
        /*0010*/ 	.word	index@(_Z14tile_1d_kernelILi128ELi16ELi16ELi8EEviiifPfS0_fS0_)
        /*0014*/ 	.word	0x00000000


	//----- nvinfo : EIATTR_MIN_STACK_SIZE
	.align		4
.L_3:
        /*0018*/ 	.byte	0x04, 0x12
        /*001a*/ 	.short	(.L_5 - .L_4)
	.align		4
.L_4:
        /*001c*/ 	.word	index@(_Z14tile_1d_kernelILi128ELi16ELi16ELi8EEviiifPfS0_fS0_)
        /*0020*/ 	.word	0x00000000
.L_5:


//--------------------- .nv.compat                --------------------------
	.section	.nv.compat,"",@"SHT_CUDA_COMPAT_INFO"
	.align	4
        /*0000*/ 	.byte	0x02, 0x09, 0x00, 0x00, 0x02, 0x02, 0x01, 0x00, 0x02, 0x05, 0x05, 0x00, 0x03, 0x07, 0x01, 0x01
        /*0010*/ 	.byte	0x02, 0x03, 0x00, 0x00, 0x02, 0x06, 0x01, 0x00, 0x04, 0x0b, 0x08, 0x00, 0x09, 0x00, 0x00, 0x00
        /*0020*/ 	.byte	0x00, 0x00, 0x00, 0x00


//--------------------- .nv.info._Z14tile_1d_kernelILi128ELi16ELi16ELi8EEviiifPfS0_fS0_ --------------------------
	.section	.nv.info._Z14tile_1d_kernelILi128ELi16ELi16ELi8EEviiifPfS0_fS0_,"",@"SHT_CUDA_INFO"
	.sectionflags	@""
	.align	4


	//----- nvinfo : EIATTR_CUDA_API_VERSION
	.align		4
        /*0000*/ 	.byte	0x04, 0x37
        /*0002*/ 	.short	(.L_7 - .L_6)
.L_6:
        /*0004*/ 	.word	0x00000082


	//----- nvinfo : EIATTR_KPARAM_INFO
	.align		4
.L_7:
        /*0008*/ 	.byte	0x04, 0x17
        /*000a*/ 	.short	(.L_9 - .L_8)
.L_8:
        /*000c*/ 	.word	0x00000000
        /*0010*/ 	.short	0x0007
        /*0012*/ 	.short	0x0028
        /*0014*/ 	.byte	0x00, 0xf5, 0x21, 0x00


	//----- nvinfo : EIATTR_KPARAM_INFO
	.align		4
.L_9:
        /*0018*/ 	.byte	0x04, 0x17
        /*001a*/ 	.short	(.L_11 - .L_10)
.L_10:
        /*001c*/ 	.word	0x00000000
        /*0020*/ 	.short	0x0006
        /*0022*/ 	.short	0x0020
        /*0024*/ 	.byte	0x00, 0xf0, 0x11, 0x00


	//----- nvinfo : EIATTR_KPARAM_INFO
	.align		4
.L_11:
        /*0028*/ 	.byte	0x04, 0x17
        /*002a*/ 	.short	(.L_13 - .L_12)
.L_12:
        /*002c*/ 	.word	0x00000000
        /*0030*/ 	.short	0x0005
        /*0032*/ 	.short	0x0018
        /*0034*/ 	.byte	0x00, 0xf5, 0x21, 0x00


	//----- nvinfo : EIATTR_KPARAM_INFO
	.align		4
.L_13:
        /*0038*/ 	.byte	0x04, 0x17
        /*003a*/ 	.short	(.L_15 - .L_14)
.L_14:
        /*003c*/ 	.word	0x00000000
        /*0040*/ 	.short	0x0004
        /*0042*/ 	.short	0x0010
        /*0044*/ 	.byte	0x00, 0xf5, 0x21, 0x00


	//----- nvinfo : EIATTR_KPARAM_INFO
	.align		4
.L_15:
        /*0048*/ 	.byte	0x04, 0x17
        /*004a*/ 	.short	(.L_17 - .L_16)
.L_16:
        /*004c*/ 	.word	0x00000000
        /*0050*/ 	.short	0x0003
        /*0052*/ 	.short	0x000c
        /*0054*/ 	.byte	0x00, 0xf0, 0x11, 0x00


	//----- nvinfo : EIATTR_KPARAM_INFO
	.align		4
.L_17:
        /*0058*/ 	.byte	0x04, 0x17
        /*005a*/ 	.short	(.L_19 - .L_18)
.L_18:
        /*005c*/ 	.word	0x00000000
        /*0060*/ 	.short	0x0002
        /*0062*/ 	.short	0x0008
        /*0064*/ 	.byte	0x00, 0xf0, 0x11, 0x00


	//----- nvinfo : EIATTR_KPARAM_INFO
	.align		4
.L_19:
        /*0068*/ 	.byte	0x04, 0x17
        /*006a*/ 	.short	(.L_21 - .L_20)
.L_20:
        /*006c*/ 	.word	0x00000000
        /*0070*/ 	.short	0x0001
        /*0072*/ 	.short	0x0004
        /*0074*/ 	.byte	0x00, 0xf0, 0x11, 0x00


	//----- nvinfo : EIATTR_KPARAM_INFO
	.align		4
.L_21:
        /*0078*/ 	.byte	0x04, 0x17
        /*007a*/ 	.short	(.L_23 - .L_22)
.L_22:
        /*007c*/ 	.word	0x00000000
        /*0080*/ 	.short	0x0000
        /*0082*/ 	.short	0x0000
        /*0084*/ 	.byte	0x00, 0xf0, 0x11, 0x00


	//----- nvinfo : EIATTR_SPARSE_MMA_MASK
	.align		4
.L_23:
        /*0088*/ 	.byte	0x03, 0x50
        /*008a*/ 	.short	0x0000


	//----- nvinfo : EIATTR_MAXREG_COUNT
	.align		4
        /*008c*/ 	.byte	0x03, 0x1b
        /*008e*/ 	.short	0x00ff


	//----- nvinfo : EIATTR_NUM_BARRIERS
	.align		4
        /*0090*/ 	.byte	0x02, 0x4c
        /*0092*/ 	.byte	0x01
	.zero		1


	//----- nvinfo : EIATTR_MERCURY_ISA_VERSION
	.align		4
        /*0094*/ 	.byte	0x03, 0x5f
        /*0096*/ 	.short	0x0101


	//----- nvinfo : EIATTR_VRC_CTA_INIT_COUNT
	.align		4
        /*0098*/ 	.byte	0x02, 0x4a
	.zero		1
	.zero		1


	//----- nvinfo : EIATTR_EXIT_INSTR_OFFSETS
	.align		4
        /*009c*/ 	.byte	0x04, 0x1c
        /*009e*/ 	.short	(.L_25 - .L_24)


	//   ....[0]....
.L_24:
        /*00a0*/ 	.word	0x000012d0


	//   ....[1]....
        /*00a4*/ 	.word	0x000013b0


	//----- nvinfo : EIATTR_CBANK_PARAM_SIZE
	.align		4
.L_25:
        /*00a8*/ 	.byte	0x03, 0x19
        /*00aa*/ 	.short	0x0030


	//----- nvinfo : EIATTR_PARAM_CBANK
	.align		4
        /*00ac*/ 	.byte	0x04, 0x0a
        /*00ae*/ 	.short	(.L_27 - .L_26)
	.align		4
.L_26:
        /*00b0*/ 	.word	index@(.nv.constant0._Z14tile_1d_kernelILi128ELi16ELi16ELi8EEviiifPfS0_fS0_)
        /*00b4*/ 	.short	0x0380
        /*00b6*/ 	.short	0x0030


	//----- nvinfo : EIATTR_SW_WAR
	.align		4
.L_27:
        /*00b8*/ 	.byte	0x04, 0x36
        /*00ba*/ 	.short	(.L_29 - .L_28)
.L_28:
        /*00bc*/ 	.word	0x00000008
.L_29:


//--------------------- .nv.callgraph             --------------------------
	.section	.nv.callgraph,"",@"SHT_CUDA_CALLGRAPH"
	.align	4
	.sectionentsize	8
	.align		4
        /*0000*/ 	.word	0x00000000
	.align		4
        /*0004*/ 	.word	0xffffffff
	.align		4
        /*0008*/ 	.word	0x00000000
	.align		4
        /*000c*/ 	.word	0xfffffffe
	.align		4
        /*0010*/ 	.word	0x00000000
	.align		4
        /*0014*/ 	.word	0xfffffffd
	.align		4
        /*0018*/ 	.word	0x00000000
	.align		4
        /*001c*/ 	.word	0xfffffffc


//--------------------- .text._Z14tile_1d_kernelILi128ELi16ELi16ELi8EEviiifPfS0_fS0_ --------------------------
	.section	.text._Z14tile_1d_kernelILi128ELi16ELi16ELi8EEviiifPfS0_fS0_,"ax",@progbits
	.align	128
        .global         _Z14tile_1d_kernelILi128ELi16ELi16ELi8EEviiifPfS0_fS0_
        .type           _Z14tile_1d_kernelILi128ELi16ELi16ELi8EEviiifPfS0_fS0_,@function
        .size           _Z14tile_1d_kernelILi128ELi16ELi16ELi8EEviiifPfS0_fS0_,(.L_x_4 - _Z14tile_1d_kernelILi128ELi16ELi16ELi8EEviiifPfS0_fS0_)
        .other          _Z14tile_1d_kernelILi128ELi16ELi16ELi8EEviiifPfS0_fS0_,@"STO_CUDA_ENTRY STV_DEFAULT"
_Z14tile_1d_kernelILi128ELi16ELi16ELi8EEviiifPfS0_fS0_:
.text._Z14tile_1d_kernelILi128ELi16ELi16ELi8EEviiifPfS0_fS0_:
[----:B------:R-:W-:Y:S01]  /*0000*/  LDC R1, c[0x0][0x37c] ;  /* 0x0000df00ff017b82 */ /* 0x000fe20000000800 */
[----:B------:R-:W0:Y:S07]  /*0010*/  LDCU UR20, c[0x0][0x388] ;  /* 0x00007100ff1477ac */ /* 0x000e2e0008000800 */
[----:B------:R-:W1:Y:S01]  /*0020*/  S2UR UR10, SR_CTAID.Y ;  /* 0x00000000000a79c3 */ /* 0x000e620000002600 */
[----:B------:R-:W-:Y:S02]  /*0030*/  HFMA2 R52, -RZ, RZ, 0, 0 ;  /* 0x00000000ff347431 */ /* 0x000fe400000001ff */
[----:B------:R-:W-:Y:S01]  /*0040*/  IMAD.MOV.U32 R33, RZ, RZ, RZ ;  /* 0x000000ffff217224 */ /* 0x000fe200078e00ff */
[----:B------:R-:W2:Y:S01]  /*0050*/  LDCU UR17, c[0x0][0x384] ;  /* 0x00007080ff1177ac */ /* 0x000ea20008000800 */
[----:B------:R-:W-:-:S02]  /*0060*/  CS2R R28, SRZ ;  /* 0x00000000001c7805 */ /* 0x000fc4000001ff00 */
[----:B------:R-:W-:Y:S02]  /*0070*/  CS2R R20, SRZ ;  /* 0x0000000000147805 */ /* 0x000fe4000001ff00 */
[----:B------:R-:W-:Y:S01]  /*0080*/  CS2R R12, SRZ ;  /* 0x00000000000c7805 */ /* 0x000fe2000001ff00 */
[----:B------:R-:W3:Y:S01]  /*0090*/  LDCU.64 UR18, c[0x0][0x358] ;  /* 0x00006b00ff1277ac */ /* 0x000ee20008000a00 */
[----:B------:R-:W4:Y:S01]  /*00a0*/  S2UR UR11, SR_CTAID.X ;  /* 0x00000000000b79c3 */ /* 0x000f220000002500 */
[----:B0-----:R-:W-:Y:S02]  /*00b0*/  UISETP.GE.AND UP0, UPT, UR20, 0x1, UPT ;  /* 0x000000011400788c */ /* 0x001fe4000bf06270 */
[----:B-1----:R-:W-:Y:S02]  /*00c0*/  USHF.L.U32 UR10, UR10, 0x7, URZ ;  /* 0x000000070a0a7899 */ /* 0x002fe400080006ff */
[----:B----4-:R-:W-:-:S04]  /*00d0*/  USHF.L.U32 UR11, UR11, 0x4, URZ ;  /* 0x000000040b0b7899 */ /* 0x010fc800080006ff */
[----:B--2---:R-:W-:Y:S01]  /*00e0*/  UIMAD UR14, UR10, UR17, UR11 ;  /* 0x000000110a0e72a4 */ /* 0x004fe2000f8e020b */
[----:B---3--:R-:W-:Y:S11]  /*00f0*/  BRA.U !UP0, `(.L_x_0) ;  /* 0x0000000908947547 */ /* 0x008ff6000b800000 */
[----:B------:R-:W0:Y:S01]  /*0100*/  S2R R3, SR_TID.Y ;  /* 0x0000000000037919 */ /* 0x000e220000002200 */
[----:B------:R-:W1:Y:S01]  /*0110*/  S2UR UR13, SR_CgaCtaId ;  /* 0x00000000000d79c3 */ /* 0x000e620000008800 */
[----:B------:R-:W2:Y:S01]  /*0120*/  LDCU.128 UR4, c[0x0][0x390] ;  /* 0x00007200ff0477ac */ /* 0x000ea20008000c00 */
[----:B------:R-:W-:Y:S01]  /*0130*/  MOV R52, RZ ;  /* 0x000000ff00347202 */ /* 0x000fe20000000f00 */
[----:B------:R-:W3:Y:S01]  /*0140*/  S2R R0, SR_TID.X ;  /* 0x0000000000007919 */ /* 0x000ee20000002100 */
[----:B------:R-:W-:Y:S02]  /*0150*/  UIMAD UR12, UR10, UR20, URZ ;  /* 0x000000140a0c72a4 */ /* 0x000fe4000f8e02ff */
[----:B------:R-:W-:Y:S02]  /*0160*/  USHF.L.U32 UR16, UR17, 0x4, URZ ;  /* 0x0000000411107899 */ /* 0x000fe400080006ff */
[----:B--2---:R-:W-:Y:S02]  /*0170*/  UIMAD.WIDE.U32 UR8, UR11, 0x4, UR6 ;  /* 0x000000040b0878a5 */ /* 0x004fe4000f8e0006 */
[----:B------:R-:W-:-:S02]  /*0180*/  UIMAD.WIDE.U32 UR6, UR12, 0x4, UR4 ;  /* 0x000000040c0678a5 */ /* 0x000fc4000f8e0004 */
[----:B------:R-:W-:Y:S01]  /*0190*/  UIADD3 UR5, UPT, UPT, UR20, 0xf, URZ ;  /* 0x0000000f14057890 */ /* 0x000fe2000fffe0ff */
[----:B------:R-:W-:Y:S01]  /*01a0*/  UMOV UR12, 0x400 ;  /* 0x00000400000c7882 */ /* 0x000fe20000000000 */
[----:B------:R-:W-:Y:S01]  /*01b0*/  UMOV UR4, URZ ;  /* 0x000000ff00047c82 */ /* 0x000fe20008000000 */
[----:B-1----:R-:W-:Y:S02]  /*01c0*/  ULEA UR15, UR13, UR12, 0x18 ;  /* 0x0000000c0d0f7291 */ /* 0x002fe4000f8ec0ff */
[----:B------:R-:W-:Y:S01]  /*01d0*/  UIADD3 UR12, UPT, UPT, UR12, 0x2000, URZ ;  /* 0x000020000c0c7890 */ /* 0x000fe2000fffe0ff */
[C---:B0-----:R-:W-:Y:S01]  /*01e0*/  SHF.L.U32 R5, R3.reuse, 0x3, RZ ;  /* 0x0000000303057819 */ /* 0x041fe200000006ff */
[----:B------:R-:W-:Y:S02]  /*01f0*/  USHF.R.U32.HI UR5, URZ, 0x4, UR5 ;  /* 0x00000004ff057899 */ /* 0x000fe40008011605 */
[----:B------:R-:W-:Y:S01]  /*0200*/  LEA R39, R3, UR15, 0x9 ;  /* 0x0000000f03277c11 */ /* 0x000fe2000f8e48ff */
[----:B------:R-:W-:Y:S01]  /*0210*/  ULEA UR12, UR13, UR12, 0x18 ;  /* 0x0000000c0d0c7291 */ /* 0x000fe2000f8ec0ff */
[----:B---3--:R-:W-:Y:S01]  /*0220*/  LEA R4, R0, UR15, 0x2 ;  /* 0x0000000f00047c11 */ /* 0x008fe2000f8e10ff */
[----:B------:R-:W-:-:S02]  /*0230*/  IMAD R48, R5, UR20, R0 ;  /* 0x0000001405307c24 */ /* 0x000fc4000f8e0200 */
[C---:B------:R-:W-:Y:S02]  /*0240*/  IMAD R50, R3.reuse, UR17, R0 ;  /* 0x0000001103327c24 */ /* 0x040fe4000f8e0200 */
[----:B------:R-:W-:Y:S01]  /*0250*/  VIADD R47, R48, UR20 ;  /* 0x00000014302f7c36 */ /* 0x000fe20008000000 */
[----:B------:R-:W-:Y:S01]  /*0260*/  LEA R40, R0, UR12, 0x2 ;  /* 0x0000000c00287c11 */ /* 0x000fe2000f8e10ff */
[C---:B------:R-:W-:Y:S01]  /*0270*/  IMAD R49, R3.reuse, 0x200, R4 ;  /* 0x0000020003317824 */ /* 0x040fe200078e0204 */
[----:B------:R-:W-:Y:S01]  /*0280*/  LEA R51, R3, UR12, 0x6 ;  /* 0x0000000c03337c11 */ /* 0x000fe2000f8e30ff */
[----:B------:R-:W-:Y:S01]  /*0290*/  VIADD R39, R39, 0x100 ;  /* 0x0000010027277836 */ /* 0x000fe20000000000 */
[----:B------:R-:W-:Y:S01]  /*02a0*/  IADD3 R46, PT, PT, R47, UR20, RZ ;  /* 0x000000142f2e7c10 */ /* 0x000fe2000fffe0ff */
[----:B------:R-:W-:Y:S01]  /*02b0*/  VIADD R40, R40, 0x80 ;  /* 0x0000008028287836 */ /* 0x000fe20000000000 */
[----:B------:R-:W-:-:S03]  /*02c0*/  LEA R51, R0, R51, 0x2 ;  /* 0x0000003300337211 */ /* 0x000fc600078e10ff */
[----:B------:R-:W-:-:S04]  /*02d0*/  VIADD R2, R46, UR20 ;  /* 0x000000142e027c36 */ /* 0x000fc80008000000 */
[----:B------:R-:W-:-:S05]  /*02e0*/  VIADD R36, R2, UR20 ;  /* 0x0000001402247c36 */ /* 0x000fca0008000000 */
[----:B------:R-:W-:-:S04]  /*02f0*/  IADD3 R37, PT, PT, R36, UR20, RZ ;  /* 0x0000001424257c10 */ /* 0x000fc8000fffe0ff */
[----:B------:R-:W-:-:S04]  /*0300*/  IADD3 R38, PT, PT, R37, UR20, RZ ;  /* 0x0000001425267c10 */ /* 0x000fc8000fffe0ff */
[----:B------:R-:W-:-:S07]  /*0310*/  IADD3 R41, PT, PT, R38, UR20, RZ ;  /* 0x0000001426297c10 */ /* 0x000fce000fffe0ff */
.L_x_2:
[----:B------:R-:W0:Y:S01]  /*0320*/  LDCU UR13, c[0x0][0x388] ;  /* 0x00007100ff0d77ac */ /* 0x000e220008000800 */
[----:B------:R-:W-:Y:S01]  /*0330*/  IMAD.U32 R7, RZ, RZ, UR4 ;  /* 0x00000004ff077e24 */ /* 0x000fe2000f8e00ff */
[----:B------:R-:W-:Y:S01]  /*0340*/  SHF.L.U32 R5, R3, 0x3, RZ ;  /* 0x0000000303057819 */ /* 0x000fe200000006ff */
[----:B------:R-:W1:Y:S02]  /*0350*/  LDCU UR12, c[0x0][0x380] ;  /* 0x00007000ff0c77ac */ /* 0x000e640008000800 */
[----:B------:R-:W-:Y:S01]  /*0360*/  IMAD R4, R7, 0x10, R0 ;  /* 0x0000001007047824 */ /* 0x000fe200078e0200 */
[----:B------:R-:W-:Y:S01]  /*0370*/  IADD3 R9, PT, PT, R5, UR10, RZ ;  /* 0x0000000a05097c10 */ /* 0x000fe2000fffe0ff */
[----:B------:R-:W-:Y:S02]  /*0380*/  IMAD.U32 R8, RZ, RZ, UR4 ;  /* 0x00000004ff087e24 */ /* 0x000fe4000f8e00ff */
[----:B------:R-:W-:Y:S01]  /*0390*/  HFMA2 R11, -RZ, RZ, 0, 2.384185791015625e-07 ;  /* 0x00000004ff0b7431 */ /* 0x000fe200000001ff */
[----:B------:R-:W2:Y:S01]  /*03a0*/  LDCU UR17, c[0x0][0x384] ;  /* 0x00007080ff1177ac */ /* 0x000ea20008000800 */
[----:B0-----:R-:W-:Y:S01]  /*03b0*/  ISETP.GE.AND P1, PT, R4, UR13, PT ;  /* 0x0000000d04007c0c */ /* 0x001fe2000bf26270 */
[----:B------:R-:W-:-:S05]  /*03c0*/  VIADD R4, R9, 0x1 ;  /* 0x0000000109047836 */ /* 0x000fca0000000000 */
[----:B-1----:R-:W-:Y:S02]  /*03d0*/  ISETP.LT.U32.AND P6, PT, R4, UR12, !P1 ;  /* 0x0000000c04007c0c */ /* 0x002fe4000cfc1070 */
[----:B------:R-:W-:-:S11]  /*03e0*/  MOV R4, 0x4 ;  /* 0x0000000400047802 */ /* 0x000fd60000000f00 */
[----:B------:R-:W-:-:S05]  /*03f0*/  @P6 IMAD.WIDE.U32 R4, R47, R4, UR6 ;  /* 0x000000062f046e25 */ /* 0x000fca000f8e0004 */
[----:B------:R0:W3:Y:S01]  /*0400*/  @P6 LDG.E R6, desc[UR18][R4.64] ;  /* 0x0000001204066981 */ /* 0x0000e2000c1e1900 */
[C---:B------:R-:W-:Y:S01]  /*0410*/  ISETP.LT.U32.AND P5, PT, R9.reuse, UR12, !P1 ;  /* 0x0000000c09007c0c */ /* 0x040fe2000cfa1070 */
[C---:B------:R-:W-:Y:S01]  /*0420*/  VIADD R7, R9.reuse, 0x2 ;  /* 0x0000000209077836 */ /* 0x040fe20000000000 */
[----:B------:R-:W-:Y:S01]  /*0430*/  LEA R8, R8, R3, 0x4 ;  /* 0x0000000308087211 */ /* 0x000fe200078e20ff */
[----:B------:R-:W-:Y:S01]  /*0440*/  IMAD.MOV.U32 R18, RZ, RZ, RZ ;  /* 0x000000ffff127224 */ /* 0x000fe200078e00ff */
[----:B------:R-:W-:Y:S02]  /*0450*/  IADD3 R10, PT, PT, R9, 0x5, RZ ;  /* 0x00000005090a7810 */ /* 0x000fe40007ffe0ff */
[----:B------:R-:W-:Y:S02]  /*0460*/  ISETP.LT.U32.AND P2, PT, R7, UR12, !P1 ;  /* 0x0000000c07007c0c */ /* 0x000fe4000cf41070 */
[C---:B------:R-:W-:Y:S02]  /*0470*/  IADD3 R7, PT, PT, R9.reuse, 0x3, RZ ;  /* 0x0000000309077810 */ /* 0x040fe40007ffe0ff */
[----:B------:R-:W-:Y:S01]  /*0480*/  ISETP.GE.AND P0, PT, R8, UR13, PT ;  /* 0x0000000d08007c0c */ /* 0x000fe2000bf06270 */
[----:B------:R-:W-:Y:S01]  /*0490*/  VIADD R8, R9, 0x4 ;  /* 0x0000000409087836 */ /* 0x000fe20000000000 */
[----:B------:R-:W-:Y:S01]  /*04a0*/  ISETP.LT.U32.AND P3, PT, R7, UR12, !P1 ;  /* 0x0000000c07007c0c */ /* 0x000fe2000cf61070 */
[----:B------:R-:W-:Y:S01]  /*04b0*/  VIADD R7, R9, 0x6 ;  /* 0x0000000609077836 */ /* 0x000fe20000000000 */
[----:B------:R-:W-:Y:S01]  /*04c0*/  @!P6 STS [R49+0x40], RZ ;  /* 0x000040ff3100e388 */ /* 0x000fe20000000800 */
[----:B0-----:R-:W-:Y:S01]  /*04d0*/  @P5 IMAD.WIDE.U32 R4, R48, R11, UR6 ;  /* 0x0000000630045e25 */ /* 0x001fe2000f8e000b */
[----:B------:R-:W-:-:S02]  /*04e0*/  ISETP.LT.U32.AND P4, PT, R8, UR12, !P1 ;  /* 0x0000000c08007c0c */ /* 0x000fc4000cf81070 */
[----:B------:R-:W-:Y:S02]  /*04f0*/  IADD3 R8, PT, PT, R9, 0x7, RZ ;  /* 0x0000000709087810 */ /* 0x000fe40007ffe0ff */
[----:B------:R0:W4:Y:S01]  /*0500*/  @P5 LDG.E R18, desc[UR18][R4.64] ;  /* 0x0000001204125981 */ /* 0x000122000c1e1900 */
[----:B------:R-:W-:Y:S01]  /*0510*/  ISETP.LT.U32.AND P5, PT, R10, UR12, !P1 ;  /* 0x0000000c0a007c0c */ /* 0x000fe2000cfa1070 */
[----:B------:R-:W-:Y:S02]  /*0520*/  HFMA2 R16, -RZ, RZ, 0, 2.384185791015625e-07 ;  /* 0x00000004ff107431 */ /* 0x000fe400000001ff */
[----:B------:R-:W-:Y:S01]  /*0530*/  IMAD.MOV.U32 R9, RZ, RZ, 0x4 ;  /* 0x00000004ff097424 */ /* 0x000fe200078e00ff */
[----:B------:R-:W-:Y:S02]  /*0540*/  MOV R15, 0x4 ;  /* 0x00000004000f7802 */ /* 0x000fe40000000f00 */
[----:B------:R-:W-:Y:S01]  /*0550*/  MOV R19, 0x4 ;  /* 0x0000000400137802 */ /* 0x000fe20000000f00 */
[----:B------:R-:W-:-:S02]  /*0560*/  IMAD.MOV.U32 R24, RZ, RZ, RZ ;  /* 0x000000ffff187224 */ /* 0x000fc400078e00ff */
[----:B------:R-:W-:-:S04]  /*0570*/  @P3 IMAD.WIDE.U32 R14, R2, R15, UR6 ;  /* 0x00000006020e3e25 */ /* 0x000fc8000f8e000f */
[----:B0-----:R-:W-:Y:S02]  /*0580*/  @P2 IMAD.WIDE.U32 R4, R46, R9, UR6 ;  /* 0x000000062e042e25 */ /* 0x001fe4000f8e0009 */
[----:B------:R-:W5:Y:S02]  /*0590*/  @P3 LDG.E R14, desc[UR18][R14.64] ;  /* 0x000000120e0e3981 */ /* 0x000f64000c1e1900 */
[----:B------:R-:W-:Y:S02]  /*05a0*/  @P4 IMAD.WIDE.U32 R10, R36, R11, UR6 ;  /* 0x00000006240a4e25 */ /* 0x000fe4000f8e000b */
[----:B------:R0:W5:Y:S02]  /*05b0*/  @P2 LDG.E R22, desc[UR18][R4.64] ;  /* 0x0000001204162981 */ /* 0x000164000c1e1900 */
[----:B------:R-:W-:Y:S02]  /*05c0*/  @P5 IMAD.WIDE.U32 R16, R37, R16, UR6 ;  /* 0x0000000625105e25 */ /* 0x000fe4000f8e0010 */
[----:B------:R-:W5:Y:S04]  /*05d0*/  @P4 LDG.E R10, desc[UR18][R10.64] ;  /* 0x000000120a0a4981 */ /* 0x000f68000c1e1900 */
[----:B------:R-:W5:Y:S04]  /*05e0*/  @P5 LDG.E R16, desc[UR18][R16.64] ;  /* 0x0000001210105981 */ /* 0x000f68000c1e1900 */
[----:B---3--:R1:W-:Y:S01]  /*05f0*/  @P6 STS [R49+0x40], R6 ;  /* 0x0000400631006388 */ /* 0x0083e20000000800 */
[----:B------:R-:W-:Y:S01]  /*0600*/  ISETP.LT.U32.AND P6, PT, R7, UR12, !P1 ;  /* 0x0000000c07007c0c */ /* 0x000fe2000cfc1070 */
[----:B------:R-:W-:Y:S01]  /*0610*/  VIADD R7, R0, UR11 ;  /* 0x0000000b00077c36 */ /* 0x000fe20008000000 */
[----:B------:R-:W-:-:S04]  /*0620*/  ISETP.LT.U32.AND P1, PT, R8, UR12, !P1 ;  /* 0x0000000c08007c0c */ /* 0x000fc8000cf21070 */
[----:B--2---:R-:W-:Y:S01]  /*0630*/  ISETP.GE.U32.OR P0, PT, R7, UR17, P0 ;  /* 0x0000001107007c0c */ /* 0x004fe20008706470 */
[----:B-1----:R-:W-:-:S06]  /*0640*/  IMAD.MOV.U32 R6, RZ, RZ, 0x4 ;  /* 0x00000004ff067424 */ /* 0x002fcc00078e00ff */
[----:B------:R-:W-:-:S04]  /*0650*/  @P6 IMAD.WIDE.U32 R8, R38, R9, UR6 ;  /* 0x0000000626086e25 */ /* 0x000fc8000f8e0009 */
[----:B------:R-:W-:Y:S02]  /*0660*/  @P1 IMAD.WIDE.U32 R6, R41, R6, UR6 ;  /* 0x0000000629061e25 */ /* 0x000fe4000f8e0006 */
[----:B------:R-:W2:Y:S02]  /*0670*/  @P6 LDG.E R8, desc[UR18][R8.64] ;  /* 0x0000001208086981 */ /* 0x000ea4000c1e1900 */
[----:B0-----:R-:W-:Y:S02]  /*0680*/  @!P0 IMAD.WIDE R4, R50, R19, UR8 ;  /* 0x0000000832048e25 */ /* 0x001fe4000f8e0213 */
[----:B------:R-:W3:Y:S04]  /*0690*/  @P1 LDG.E R6, desc[UR18][R6.64] ;  /* 0x0000001206061981 */ /* 0x000ee8000c1e1900 */
[----:B------:R-:W3:Y:S04]  /*06a0*/  @!P0 LDG.E R24, desc[UR18][R4.64] ;  /* 0x0000001204188981 */ /* 0x000ee8000c1e1900 */
[----:B------:R0:W-:Y:S04]  /*06b0*/  @!P2 STS [R49+0x80], RZ ;  /* 0x000080ff3100a388 */ /* 0x0001e80000000800 */
[----:B------:R0:W-:Y:S04]  /*06c0*/  @!P3 STS [R49+0xc0], RZ ;  /* 0x0000c0ff3100b388 */ /* 0x0001e80000000800 */
[----:B------:R0:W-:Y:S04]  /*06d0*/  @!P4 STS [R49+0x100], RZ ;  /* 0x000100ff3100c388 */ /* 0x0001e80000000800 */
[----:B------:R0:W-:Y:S04]  /*06e0*/  @!P5 STS [R49+0x140], RZ ;  /* 0x000140ff3100d388 */ /* 0x0001e80000000800 */
[----:B------:R0:W-:Y:S04]  /*06f0*/  @!P6 STS [R49+0x180], RZ ;  /* 0x000180ff3100e388 */ /* 0x0001e80000000800 */
[----:B------:R0:W-:Y:S04]  /*0700*/  @!P1 STS [R49+0x1c0], RZ ;  /* 0x0001c0ff31009388 */ /* 0x0001e80000000800 */
[----:B----4-:R0:W-:Y:S04]  /*0710*/  STS [R49], R18 ;  /* 0x0000001231007388 */ /* 0x0101e80000000800 */
[----:B-----5:R0:W-:Y:S04]  /*0720*/  @P2 STS [R49+0x80], R22 ;  /* 0x0000801631002388 */ /* 0x0201e80000000800 */
[----:B------:R0:W-:Y:S04]  /*0730*/  @P3 STS [R49+0xc0], R14 ;  /* 0x0000c00e31003388 */ /* 0x0001e80000000800 */
[----:B------:R0:W-:Y:S04]  /*0740*/  @P4 STS [R49+0x100], R10 ;  /* 0x0001000a31004388 */ /* 0x0001e80000000800 */
[----:B------:R0:W-:Y:S01]  /*0750*/  @P5 STS [R49+0x140], R16 ;  /* 0x0001401031005388 */ /* 0x0001e20000000800 */
[----:B------:R-:W-:Y:S01]  /*0760*/  MOV R42, R40 ;  /* 0x00000028002a7202 */ /* 0x000fe20000000f00 */
[----:B------:R-:W-:Y:S01]  /*0770*/  IMAD.MOV.U32 R43, RZ, RZ, R39 ;  /* 0x000000ffff2b7224 */ /* 0x000fe200078e0027 */
[----:B------:R-:W-:Y:S01]  /*0780*/  UMOV UR12, 0x100 ;  /* 0x00000100000c7882 */ /* 0x000fe20000000000 */
[----:B--2---:R0:W-:Y:S04]  /*0790*/  @P6 STS [R49+0x180], R8 ;  /* 0x0001800831006388 */ /* 0x0041e80000000800 */
[----:B---3--:R0:W-:Y:S04]  /*07a0*/  @P1 STS [R49+0x1c0], R6 ;  /* 0x0001c00631001388 */ /* 0x0081e80000000800 */
[----:B------:R0:W-:Y:S01]  /*07b0*/  STS [R51], R24 ;  /* 0x0000001833007388 */ /* 0x0001e20000000800 */
[----:B------:R-:W-:Y:S06]  /*07c0*/  BAR.SYNC.DEFER_BLOCKING 0x0 ;  /* 0x0000000000007b1d */ /* 0x000fec0000010000 */
.L_x_1:
[----:B------:R-:W-:Y:S01]  /*07d0*/  LDS R45, [R42+-0x80] ;  /* 0xffff80002a2d7984 */ /* 0x000fe20000000800 */
[----:B------:R-:W-:-:S03]  /*07e0*/  UIADD3 UR12, UPT, UPT, UR12, 0x10, URZ ;  /* 0x000000100c0c7890 */ /* 0x000fc6000fffe0ff */
[----:B0-----:R-:W0:Y:S01]  /*07f0*/  LDS.128 R4, [R43+-0x100] ;  /* 0xffff00002b047984 */ /* 0x001e220000000c00 */
[----:B------:R-:W-:-:S03]  /*0800*/  UISETP.NE.AND UP0, UPT, UR12, 0x140, UPT ;  /* 0x000001400c00788c */ /* 0x000fc6000bf05270 */
[----:B------:R-:W1:Y:S04]  /*0810*/  LDS.128 R8, [R43+-0xc0] ;  /* 0xffff40002b087984 */ /* 0x000e680000000c00 */
[----:B------:R-:W2:Y:S04]  /*0820*/  LDS R44, [R42+-0x40] ;  /* 0xffffc0002a2c7984 */ /* 0x000ea80000000800 */
[----:B------:R-:W3:Y:S04]  /*0830*/  LDS.128 R16, [R43+-0x40] ;  /* 0xffffc0002b107984 */ /* 0x000ee80000000c00 */
[----:B------:R-:W4:Y:S04]  /*0840*/  LDS R53, [R42] ;  /* 0x000000002a357984 */ /* 0x000f280000000800 */
[----:B------:R-:W5:Y:S01]  /*0850*/  LDS.128 R24, [R43+0x40] ;  /* 0x000040002b187984 */ /* 0x000f620000000c00 */
[C---:B0-----:R-:W-:Y:S01]  /*0860*/  FFMA R23, R45.reuse, R4, R12 ;  /* 0x000000042d177223 */ /* 0x041fe2000000000c */
[----:B-1----:R-:W-:-:S02]  /*0870*/  FFMA R8, R45, R8, R13 ;  /* 0x000000082d087223 */ /* 0x002fc4000000000d */
[----:B------:R-:W0:Y:S01]  /*0880*/  LDS.128 R12, [R43+-0x80] ;  /* 0xffff80002b0c7984 */ /* 0x000e220000000c00 */
[C---:B--2---:R-:W-:Y:S01]  /*0890*/  FFMA R4, R44.reuse, R5, R23 ;  /* 0x000000052c047223 */ /* 0x044fe20000000017 */
[C---:B------:R-:W-:Y:S01]  /*08a0*/  FFMA R9, R44.reuse, R9, R8 ;  /* 0x000000092c097223 */ /* 0x040fe20000000008 */
[----:B---3--:R-:W-:Y:S02]  /*08b0*/  FFMA R16, R45, R16, R21 ;  /* 0x000000102d107223 */ /* 0x008fe40000000015 */
[C---:B----4-:R-:W-:Y:S02]  /*08c0*/  FFMA R6, R53.reuse, R6, R4 ;  /* 0x0000000635067223 */ /* 0x050fe40000000004 */
[----:B------:R-:W-:Y:S01]  /*08d0*/  FFMA R17, R44, R17, R16 ;  /* 0x000000112c117223 */ /* 0x000fe20000000010 */
[----:B------:R-:W-:Y:S01]  /*08e0*/  FFMA R10, R53, R10, R9 ;  /* 0x0000000a350a7223 */ /* 0x000fe20000000009 */
[----:B-----5:R-:W-:Y:S02]  /*08f0*/  FFMA R24, R45, R24, R29 ;  /* 0x000000182d187223 */ /* 0x020fe4000000001d */
[----:B------:R-:W-:-:S02]  /*0900*/  FFMA R18, R53, R18, R17 ;  /* 0x0000001235127223 */ /* 0x000fc40000000011 */
[----:B------:R-:W-:-:S04]  /*0910*/  FFMA R25, R44, R25, R24 ;  /* 0x000000192c197223 */ /* 0x000fc80000000018 */
[----:B------:R-:W-:Y:S01]  /*0920*/  FFMA R26, R53, R26, R25 ;  /* 0x0000001a351a7223 */ /* 0x000fe20000000019 */
[----:B0-----:R-:W-:Y:S02]  /*0930*/  FFMA R5, R45, R12, R20 ;  /* 0x0000000c2d057223 */ /* 0x001fe40000000014 */
[----:B------:R-:W0:Y:S02]  /*0940*/  LDS.128 R20, [R43] ;  /* 0x000000002b147984 */ /* 0x000e240000000c00 */
[----:B------:R-:W-:-:S04]  /*0950*/  FFMA R4, R44, R13, R5 ;  /* 0x0000000d2c047223 */ /* 0x000fc80000000005 */
[----:B------:R-:W-:Y:S01]  /*0960*/  FFMA R14, R53, R14, R4 ;  /* 0x0000000e350e7223 */ /* 0x000fe20000000004 */
[----:B0-----:R-:W-:Y:S02]  /*0970*/  FFMA R5, R45, R20, R28 ;  /* 0x000000142d057223 */ /* 0x001fe4000000001c */
[----:B------:R-:W0:Y:S02]  /*0980*/  LDS.128 R28, [R43+0x80] ;  /* 0x000080002b1c7984 */ /* 0x000e240000000c00 */
[----:B------:R-:W-:-:S04]  /*0990*/  FFMA R4, R44, R21, R5 ;  /* 0x000000152c047223 */ /* 0x000fc80000000005 */
[----:B------:R-:W-:Y:S01]  /*09a0*/  FFMA R4, R53, R22, R4 ;  /* 0x0000001635047223 */ /* 0x000fe20000000004 */
[----:B0-----:R-:W-:Y:S02]  /*09b0*/  FFMA R28, R45, R28, R33 ;  /* 0x0000001c2d1c7223 */ /* 0x001fe40000000021 */
[----:B------:R0:W1:Y:S02]  /*09c0*/  LDS.128 R32, [R43+0xc0] ;  /* 0x0000c0002b207984 */ /* 0x0000640000000c00 */
[----:B------:R-:W-:-:S04]  /*09d0*/  FFMA R29, R44, R29, R28 ;  /* 0x0000001d2c1d7223 */ /* 0x000fc8000000001c */
[----:B------:R-:W-:Y:S01]  /*09e0*/  FFMA R30, R53, R30, R29 ;  /* 0x0000001e351e7223 */ /* 0x000fe2000000001d */
[----:B0-----:R-:W-:Y:S01]  /*09f0*/  IADD3 R43, PT, PT, R43, 0x10, RZ ;  /* 0x000000102b2b7810 */ /* 0x001fe20007ffe0ff */
[----:B-1----:R-:W-:Y:S02]  /*0a00*/  FFMA R45, R45, R32, R52 ;  /* 0x000000202d2d7223 */ /* 0x002fe40000000034 */
[----:B------:R0:W1:Y:S02]  /*0a10*/  LDS R52, [R42+0x40] ;  /* 0x000040002a347984 */ /* 0x0000640000000800 */
[----:B------:R-:W-:-:S04]  /*0a20*/  FFMA R33, R44, R33, R45 ;  /* 0x000000212c217223 */ /* 0x000fc8000000002d */
[----:B------:R-:W-:Y:S01]  /*0a30*/  FFMA R34, R53, R34, R33 ;  /* 0x0000002235227223 */ /* 0x000fe20000000021 */
[----:B0-----:R-:W-:Y:S02]  /*0a40*/  VIADD R42, R42, 0x100 ;  /* 0x000001002a2a7836 */ /* 0x001fe40000000000 */
[C---:B-1----:R-:W-:Y:S01]  /*0a50*/  FFMA R12, R52.reuse, R7, R6 ;  /* 0x00000007340c7223 */ /* 0x042fe20000000006 */
[C---:B------:R-:W-:Y:S01]  /*0a60*/  FFMA R13, R52.reuse, R11, R10 ;  /* 0x0000000b340d7223 */ /* 0x040fe2000000000a */
[C---:B------:R-:W-:Y:S01]  /*0a70*/  FFMA R20, R52.reuse, R15, R14 ;  /* 0x0000000f34147223 */ /* 0x040fe2000000000e */
[C---:B------:R-:W-:Y:S01]  /*0a80*/  FFMA R21, R52.reuse, R19, R18 ;  /* 0x0000001334157223 */ /* 0x040fe20000000012 */
[C---:B------:R-:W-:Y:S01]  /*0a90*/  FFMA R28, R52.reuse, R23, R4 ;  /* 0x00000017341c7223 */ /* 0x040fe20000000004 */
[C---:B------:R-:W-:Y:S01]  /*0aa0*/  FFMA R29, R52.reuse, R27, R26 ;  /* 0x0000001b341d7223 */ /* 0x040fe2000000001a */
[C---:B------:R-:W-:Y:S01]  /*0ab0*/  FFMA R33, R52.reuse, R31, R30 ;  /* 0x0000001f34217223 */ /* 0x040fe2000000001e */
[----:B------:R-:W-:Y:S01]  /*0ac0*/  FFMA R52, R52, R35, R34 ;  /* 0x0000002334347223 */ /* 0x000fe20000000022 */
[----:B------:R-:W-:Y:S06]  /*0ad0*/  BRA.U UP0, `(.L_x_1) ;  /* 0xfffffffd003c7547 */ /* 0x000fec000b83ffff */
[----:B------:R-:W-:Y:S01]  /*0ae0*/  BAR.SYNC.DEFER_BLOCKING 0x0 ;  /* 0x0000000000007b1d */ /* 0x000fe20000010000 */
[----:B------:R-:W-:Y:S02]  /*0af0*/  UIADD3 UR6, UP0, UPT, UR6, 0x40, URZ ;  /* 0x0000004006067890 */ /* 0x000fe4000ff1e0ff */
[----:B------:R-:W-:Y:S02]  /*0b00*/  UIADD3 UR4, UPT, UPT, UR4, 0x1, URZ ;  /* 0x0000000104047890 */ /* 0x000fe4000fffe0ff */
[----:B------:R-:W-:Y:S02]  /*0b10*/  UIADD3.X UR7, UPT, UPT, URZ, UR7, URZ, UP0, !UPT ;  /* 0x00000007ff077290 */ /* 0x000fe400087fe4ff */
[----:B------:R-:W-:Y:S02]  /*0b20*/  UISETP.NE.AND UP0, UPT, UR4, UR5, UPT ;  /* 0x000000050400728c */ /* 0x000fe4000bf05270 */
[----:B------:R-:W-:-:S07]  /*0b30*/  UIMAD.WIDE UR8, UR16, 0x4, UR8 ;  /* 0x00000004100878a5 */ /* 0x000fce000f8e0208 */
[----:B------:R-:W-:Y:S05]  /*0b40*/  BRA.U UP0, `(.L_x_2) ;  /* 0xfffffff500f47547 */ /* 0x000fea000b83ffff */
.L_x_0:
[----:B------:R-:W0:Y:S01]  /*0b50*/  S2R R5, SR_TID.Y ;  /* 0x0000000000057919 */ /* 0x000e220000002200 */
[----:B------:R-:W1:Y:S01]  /*0b60*/  LDCU UR4, c[0x0][0x380] ;  /* 0x00007000ff0477ac */ /* 0x000e620008000800 */
[----:B------:R-:W2:Y:S01]  /*0b70*/  S2R R0, SR_TID.X ;  /* 0x0000000000007919 */ /* 0x000ea20000002100 */
[----:B0-----:R-:W-:Y:S02]  /*0b80*/  SHF.L.U32 R5, R5, 0x3, RZ ;  /* 0x0000000305057819 */ /* 0x001fe400000006ff */
[----:B--2---:R-:W-:-:S03]  /*0b90*/  IADD3 R10, PT, PT, R0, UR11, RZ ;  /* 0x0000000b000a7c10 */ /* 0x004fc6000fffe0ff */
[----:B------:R-:W-:-:S05]  /*0ba0*/  VIADD R4, R5, UR10 ;  /* 0x0000000a05047c36 */ /* 0x000fca0008000000 */
[----:B-1----:R-:W-:-:S04]  /*0bb0*/  ISETP.GE.U32.AND P1, PT, R4, UR4, PT ;  /* 0x0000000404007c0c */ /* 0x002fc8000bf26070 */
[----:B------:R-:W-:-:S13]  /*0bc0*/  ISETP.LT.U32.AND P1, PT, R10, UR17, !P1 ;  /* 0x000000110a007c0c */ /* 0x000fda000cf21070 */
[----:B------:R-:W0:Y:S01]  /*0bd0*/  @P1 LDC.64 R6, c[0x0][0x3a8] ;  /* 0x0000ea00ff061b82 */ /* 0x000e220000000a00 */
[----:B------:R-:W-:-:S05]  /*0be0*/  @P1 IMAD R2, R5, UR17, R0 ;  /* 0x0000001105021c24 */ /* 0x000fca000f8e0200 */
[C---:B------:R-:W-:Y:S02]  /*0bf0*/  @P1 IADD3 R3, P0, PT, R2.reuse, UR14, RZ ;  /* 0x0000000e02031c10 */ /* 0x040fe4000ff1e0ff */
[----:B------:R-:W1:Y:S02]  /*0c00*/  @P1 LDC R15, c[0x0][0x3a0] ;  /* 0x0000e800ff0f1b82 */ /* 0x000e640000000800 */
[----:B------:R-:W-:Y:S02]  /*0c10*/  @P1 LEA.HI.X.SX32 R2, R2, RZ, 0x1, P0 ;  /* 0x000000ff02021211 */ /* 0x000fe400000f0eff */
[----:B------:R-:W-:-:S04]  /*0c20*/  MOV R14, UR17 ;  /* 0x00000011000e7c02 */ /* 0x000fc80008000f00 */
[----:B------:R-:W2:Y:S01]  /*0c30*/  @P1 LDC R16, c[0x0][0x38c] ;  /* 0x0000e300ff101b82 */ /* 0x000ea20000000800 */
[----:B0-----:R-:W-:-:S04]  /*0c40*/  @P1 LEA R6, P0, R3, R6, 0x2 ;  /* 0x0000000603061211 */ /* 0x001fc800078010ff */
[----:B------:R-:W-:-:S05]  /*0c50*/  @P1 LEA.HI.X R7, R3, R7, R2, 0x2, P0 ;  /* 0x0000000703071211 */ /* 0x000fca00000f1402 */
[----:B------:R-:W1:Y:S01]  /*0c60*/  @P1 LDG.E R8, desc[UR18][R6.64] ;  /* 0x0000001206081981 */ /* 0x000e62000c1e1900 */
[----:B------:R-:W-:-:S05]  /*0c70*/  VIADD R2, R4, 0x1 ;  /* 0x0000000104027836 */ /* 0x000fca0000000000 */
[----:B------:R-:W-:-:S04]  /*0c80*/  ISETP.GE.U32.AND P0, PT, R2, UR4, PT ;  /* 0x0000000402007c0c */ /* 0x000fc8000bf06070 */
[----:B------:R-:W-:-:S13]  /*0c90*/  ISETP.GE.U32.OR P0, PT, R10, UR17, P0 ;  /* 0x000000110a007c0c */ /* 0x000fda0008706470 */
[----:B------:R-:W0:Y:S01]  /*0ca0*/  @!P0 LDC.64 R2, c[0x0][0x3a8] ;  /* 0x0000ea00ff028b82 */ /* 0x000e220000000a00 */
[----:B------:R-:W-:-:S04]  /*0cb0*/  @!P0 IMAD R9, R5, R14, UR17 ;  /* 0x0000001105098e24 */ /* 0x000fc8000f8e020e */
[----:B------:R-:W-:-:S05]  /*0cc0*/  @!P0 IMAD.IADD R9, R9, 0x1, R0 ;  /* 0x0000000109098824 */ /* 0x000fca00078e0200 */
[----:B------:R-:W-:-:S04]  /*0cd0*/  @!P0 IADD3 R11, P2, PT, R9, UR14, RZ ;  /* 0x0000000e090b8c10 */ /* 0x000fc8000ff5e0ff */
[----:B------:R-:W-:Y:S02]  /*0ce0*/  @!P0 LEA.HI.X.SX32 R14, R9, RZ, 0x1, P2 ;  /* 0x000000ff090e8211 */ /* 0x000fe400010f0eff */
[----:B0-----:R-:W-:-:S04]  /*0cf0*/  @!P0 LEA R2, P2, R11, R2, 0x2 ;  /* 0x000000020b028211 */ /* 0x001fc800078410ff */
[----:B------:R-:W-:Y:S01]  /*0d00*/  @!P0 LEA.HI.X R3, R11, R3, R14, 0x2, P2 ;  /* 0x000000030b038211 */ /* 0x000fe200010f140e */
[----:B-1----:R-:W-:Y:S01]  /*0d10*/  @P1 FMUL R9, R8, R15 ;  /* 0x0000000f08091220 */ /* 0x002fe20000400000 */
[----:B------:R-:W-:Y:S01]  /*0d20*/  IADD3 R11, PT, PT, R4, 0x2, RZ ;  /* 0x00000002040b7810 */ /* 0x000fe20007ffe0ff */
[----:B------:R-:W0:Y:S02]  /*0d30*/  @!P0 LDC R15, c[0x0][0x3a0] ;  /* 0x0000e800ff0f8b82 */ /* 0x000e240000000800 */
[----:B--2---:R-:W-:-:S05]  /*0d40*/  @P1 FFMA R9, R12, R16, R9 ;  /* 0x000000100c091223 */ /* 0x004fca0000000009 */
[----:B------:R1:W-:Y:S01]  /*0d50*/  @P1 STG.E desc[UR18][R6.64], R9 ;  /* 0x0000000906001986 */ /* 0x0003e2000c101912 */
[----:B------:R-:W2:Y:S03]  /*0d60*/  @!P0 LDC R14, c[0x0][0x38c] ;  /* 0x0000e300ff0e8b82 */ /* 0x000ea60000000800 */
[----:B------:R-:W0:Y:S01]  /*0d70*/  @!P0 LDG.E R8, desc[UR18][R2.64] ;  /* 0x0000001202088981 */ /* 0x000e22000c1e1900 */
[----:B------:R-:W-:-:S04]  /*0d80*/  ISETP.GE.U32.AND P1, PT, R11, UR4, PT ;  /* 0x000000040b007c0c */ /* 0x000fc8000bf26070 */
[----:B------:R-:W-:-:S13]  /*0d90*/  ISETP.GE.U32.OR P1, PT, R10, UR17, P1 ;  /* 0x000000110a007c0c */ /* 0x000fda0008f26470 */
[----:B------:R-:W1:Y:S01]  /*0da0*/  @!P1 LDC.64 R16, c[0x0][0x3a8] ;  /* 0x0000ea00ff109b82 */ /* 0x000e620000000a00 */
[----:B------:R-:W-:-:S04]  /*0db0*/  @!P1 VIADD R11, R5, 0x2 ;  /* 0x00000002050b9836 */ /* 0x000fc80000000000 */
[----:B------:R-:W-:-:S05]  /*0dc0*/  @!P1 IMAD R11, R11, UR17, R0 ;  /* 0x000000110b0b9c24 */ /* 0x000fca000f8e0200 */
[----:B------:R-:W-:-:S04]  /*0dd0*/  @!P1 IADD3 R12, P2, PT, R11, UR14, RZ ;  /* 0x0000000e0b0c9c10 */ /* 0x000fc8000ff5e0ff */
[----:B------:R-:W-:Y:S02]  /*0de0*/  @!P1 LEA.HI.X.SX32 R11, R11, RZ, 0x1, P2 ;  /* 0x000000ff0b0b9211 */ /* 0x000fe400010f0eff */
[----:B-1----:R-:W-:-:S04]  /*0df0*/  @!P1 LEA R6, P2, R12, R16, 0x2 ;  /* 0x000000100c069211 */ /* 0x002fc800078410ff */
[----:B------:R-:W-:Y:S01]  /*0e00*/  @!P1 LEA.HI.X R7, R12, R17, R11, 0x2, P2 ;  /* 0x000000110c079211 */ /* 0x000fe200010f140b */
[----:B0-----:R-:W-:Y:S01]  /*0e10*/  @!P0 FMUL R8, R8, R15 ;  /* 0x0000000f08088220 */ /* 0x001fe20000400000 */
[----:B------:R-:W-:Y:S01]  /*0e20*/  IADD3 R9, PT, PT, R4, 0x3, RZ ;  /* 0x0000000304097810 */ /* 0x000fe20007ffe0ff */
[----:B------:R-:W0:Y:S02]  /*0e30*/  @!P1 LDC R15, c[0x0][0x3a0] ;  /* 0x0000e800ff0f9b82 */ /* 0x000e240000000800 */
[----:B--2---:R-:W-:-:S05]  /*0e40*/  @!P0 FFMA R13, R13, R14, R8 ;  /* 0x0000000e0d0d8223 */ /* 0x004fca0000000008 */
[----:B------:R1:W-:Y:S01]  /*0e50*/  @!P0 STG.E desc[UR18][R2.64], R13 ;  /* 0x0000000d02008986 */ /* 0x0003e2000c101912 */
[----:B------:R-:W2:Y:S03]  /*0e60*/  @!P1 LDC R14, c[0x0][0x38c] ;  /* 0x0000e300ff0e9b82 */ /* 0x000ea60000000800 */
[----:B------:R-:W0:Y:S01]  /*0e70*/  @!P1 LDG.E R8, desc[UR18][R6.64] ;  /* 0x0000001206089981 */ /* 0x000e22000c1e1900 */
[----:B------:R-:W-:-:S04]  /*0e80*/  ISETP.GE.U32.AND P0, PT, R9, UR4, PT ;  /* 0x0000000409007c0c */ /* 0x000fc8000bf06070 */
[----:B------:R-:W-:-:S13]  /*0e90*/  ISETP.GE.U32.OR P0, PT, R10, UR17, P0 ;  /* 0x000000110a007c0c */ /* 0x000fda0008706470 */
[----:B------:R-:W3:Y:S01]  /*0ea0*/  @!P0 LDC.64 R16, c[0x0][0x3a8] ;  /* 0x0000ea00ff108b82 */ /* 0x000ee20000000a00 */
[----:B------:R-:W-:-:S04]  /*0eb0*/  @!P0 VIADD R9, R5, 0x3 ;  /* 0x0000000305098836 */ /* 0x000fc80000000000 */
[----:B------:R-:W-:-:S03]  /*0ec0*/  @!P0 IMAD R9, R9, UR17, R0 ;  /* 0x0000001109098c24 */ /* 0x000fc6000f8e0200 */
[----:B-1----:R-:W1:Y:S02]  /*0ed0*/  @!P0 LDC R13, c[0x0][0x3a0] ;  /* 0x0000e800ff0d8b82 */ /* 0x002e640000000800 */
[----:B------:R-:W-:-:S04]  /*0ee0*/  @!P0 IADD3 R11, P2, PT, R9, UR14, RZ ;  /* 0x0000000e090b8c10 */ /* 0x000fc8000ff5e0ff */
[----:B------:R-:W-:Y:S02]  /*0ef0*/  @!P0 LEA.HI.X.SX32 R12, R9, RZ, 0x1, P2 ;  /* 0x000000ff090c8211 */ /* 0x000fe400010f0eff */
[----:B---3--:R-:W-:-:S04]  /*0f00*/  @!P0 LEA R2, P2, R11, R16, 0x2 ;  /* 0x000000100b028211 */ /* 0x008fc800078410ff */
[----:B------:R-:W-:Y:S01]  /*0f10*/  @!P0 LEA.HI.X R3, R11, R17, R12, 0x2, P2 ;  /* 0x000000110b038211 */ /* 0x000fe200010f140c */
[----:B0-----:R-:W-:-:S04]  /*0f20*/  @!P1 FMUL R9, R8, R15 ;  /* 0x0000000f08099220 */ /* 0x001fc80000400000 */
[----:B--2---:R-:W-:Y:S01]  /*0f30*/  @!P1 FFMA R9, R20, R14, R9 ;  /* 0x0000000e14099223 */ /* 0x004fe20000000009 */
[----:B------:R-:W-:Y:S01]  /*0f40*/  IADD3 R11, PT, PT, R4, 0x4, RZ ;  /* 0x00000004040b7810 */ /* 0x000fe20007ffe0ff */
[----:B------:R-:W0:Y:S03]  /*0f50*/  @!P0 LDC R14, c[0x0][0x38c] ;  /* 0x0000e300ff0e8b82 */ /* 0x000e260000000800 */
[----:B------:R2:W-:Y:S04]  /*0f60*/  @!P1 STG.E desc[UR18][R6.64], R9 ;  /* 0x0000000906009986 */ /* 0x0005e8000c101912 */
[----:B------:R-:W1:Y:S01]  /*0f70*/  @!P0 LDG.E R8, desc[UR18][R2.64] ;  /* 0x0000001202088981 */ /* 0x000e62000c1e1900 */
[----:B------:R-:W-:-:S04]  /*0f80*/  ISETP.GE.U32.AND P1, PT, R11, UR4, PT ;  /* 0x000000040b007c0c */ /* 0x000fc8000bf26070 */
[----:B------:R-:W-:-:S13]  /*0f90*/  ISETP.GE.U32.OR P1, PT, R10, UR17, P1 ;  /* 0x000000110a007c0c */ /* 0x000fda0008f26470 */
[----:B------:R-:W2:Y:S01]  /*0fa0*/  @!P1 LDC.64 R16, c[0x0][0x3a8] ;  /* 0x0000ea00ff109b82 */ /* 0x000ea20000000a00 */
[----:B------:R-:W-:-:S04]  /*0fb0*/  @!P1 VIADD R11, R5, 0x4 ;  /* 0x00000004050b9836 */ /* 0x000fc80000000000 */
[----:B------:R-:W-:-:S05]  /*0fc0*/  @!P1 IMAD R11, R11, UR17, R0 ;  /* 0x000000110b0b9c24 */ /* 0x000fca000f8e0200 */
[----:B------:R-:W-:-:S04]  /*0fd0*/  @!P1 IADD3 R12, P2, PT, R11, UR14, RZ ;  /* 0x0000000e0b0c9c10 */ /* 0x000fc8000ff5e0ff */
[----:B------:R-:W-:Y:S02]  /*0fe0*/  @!P1 LEA.HI.X.SX32 R11, R11, RZ, 0x1, P2 ;  /* 0x000000ff0b0b9211 */ /* 0x000fe400010f0eff */
[----:B--2---:R-:W-:-:S04]  /*0ff0*/  @!P1 LEA R6, P2, R12, R16, 0x2 ;  /* 0x000000100c069211 */ /* 0x004fc800078410ff */
[----:B------:R-:W-:Y:S01]  /*1000*/  @!P1 LEA.HI.X R7, R12, R17, R11, 0x2, P2 ;  /* 0x000000110c079211 */ /* 0x000fe200010f140b */
[----:B-1----:R-:W-:Y:S01]  /*1010*/  @!P0 FMUL R8, R8, R13 ;  /* 0x0000000d08088220 */ /* 0x002fe20000400000 */
[----:B------:R-:W-:Y:S01]  /*1020*/  IADD3 R9, PT, PT, R4, 0x5, RZ ;  /* 0x0000000504097810 */ /* 0x000fe20007ffe0ff */
[----:B------:R-:W1:Y:S02]  /*1030*/  @!P1 LDC R13, c[0x0][0x3a0] ;  /* 0x0000e800ff0d9b82 */ /* 0x000e640000000800 */
[----:B0-----:R-:W-:-:S05]  /*1040*/  @!P0 FFMA R21, R21, R14, R8 ;  /* 0x0000000e15158223 */ /* 0x001fca0000000008 */
[----:B------:R0:W-:Y:S01]  /*1050*/  @!P0 STG.E desc[UR18][R2.64], R21 ;  /* 0x0000001502008986 */ /* 0x0001e2000c101912 */
[----:B------:R-:W2:Y:S03]  /*1060*/  @!P1 LDC R14, c[0x0][0x38c] ;  /* 0x0000e300ff0e9b82 */ /* 0x000ea60000000800 */
[----:B------:R-:W1:Y:S01]  /*1070*/  @!P1 LDG.E R8, desc[UR18][R6.64] ;  /* 0x0000001206089981 */ /* 0x000e62000c1e1900 */
[----:B------:R-:W-:-:S04]  /*1080*/  ISETP.GE.U32.AND P0, PT, R9, UR4, PT ;  /* 0x0000000409007c0c */ /* 0x000fc8000bf06070 */
[----:B------:R-:W-:-:S13]  /*1090*/  ISETP.GE.U32.OR P0, PT, R10, UR17, P0 ;  /* 0x000000110a007c0c */ /* 0x000fda0008706470 */
[----:B------:R-:W0:Y:S01]  /*10a0*/  @!P0 LDC.64 R16, c[0x0][0x3a8] ;  /* 0x0000ea00ff108b82 */ /* 0x000e220000000a00 */
[----:B------:R-:W-:-:S04]  /*10b0*/  @!P0 VIADD R9, R5, 0x5 ;  /* 0x0000000505098836 */ /* 0x000fc80000000000 */
[----:B------:R-:W-:-:S05]  /*10c0*/  @!P0 IMAD R9, R9, UR17, R0 ;  /* 0x0000001109098c24 */ /* 0x000fca000f8e0200 */
[----:B------:R-:W-:-:S04]  /*10d0*/  @!P0 IADD3 R11, P2, PT, R9, UR14, RZ ;  /* 0x0000000e090b8c10 */ /* 0x000fc8000ff5e0ff */
[----:B------:R-:W-:Y:S02]  /*10e0*/  @!P0 LEA.HI.X.SX32 R12, R9, RZ, 0x1, P2 ;  /* 0x000000ff090c8211 */ /* 0x000fe400010f0eff */
[----:B0-----:R-:W-:-:S04]  /*10f0*/  @!P0 LEA R2, P2, R11, R16, 0x2 ;  /* 0x000000100b028211 */ /* 0x001fc800078410ff */
[----:B------:R-:W-:Y:S01]  /*1100*/  @!P0 LEA.HI.X R3, R11, R17, R12, 0x2, P2 ;  /* 0x000000110b038211 */ /* 0x000fe200010f140c */
[----:B-1----:R-:W-:Y:S01]  /*1110*/  @!P1 FMUL R9, R8, R13 ;  /* 0x0000000d08099220 */ /* 0x002fe20000400000 */
        /* <DEDUP_REMOVED lines=15> */
[----:B------:R-:W-:Y:S02]  /*1210*/  @!P1 LEA.HI.X R7, R12, R17, R11, 0x2, P2 ;  /* 0x000000110c079211 */ /* 0x000fe400010f140b */
[----:B------:R-:W3:Y:S01]  /*1220*/  @!P1 LDC R11, c[0x0][0x38c] ;  /* 0x0000e300ff0b9b82 */ /* 0x000ee20000000800 */
[----:B0-----:R-:W-:-:S04]  /*1230*/  @!P0 FMUL R8, R8, R13 ;  /* 0x0000000d08088220 */ /* 0x001fc80000400000 */
[----:B--2---:R-:W-:-:S05]  /*1240*/  @!P0 FFMA R29, R29, R14, R8 ;  /* 0x0000000e1d1d8223 */ /* 0x004fca0000000008 */
[----:B------:R0:W-:Y:S04]  /*1250*/  @!P0 STG.E desc[UR18][R2.64], R29 ;  /* 0x0000001d02008986 */ /* 0x0001e8000c101912 */
[----:B------:R-:W1:Y:S01]  /*1260*/  @!P1 LDG.E R8, desc[UR18][R6.64] ;  /* 0x0000001206089981 */ /* 0x000e62000c1e1900 */
[----:B------:R-:W-:-:S04]  /*1270*/  IADD3 R4, PT, PT, R4, 0x7, RZ ;  /* 0x0000000704047810 */ /* 0x000fc80007ffe0ff */
[----:B------:R-:W-:-:S04]  /*1280*/  ISETP.GE.U32.AND P0, PT, R4, UR4, PT ;  /* 0x0000000404007c0c */ /* 0x000fc8000bf06070 */
[----:B------:R-:W-:Y:S01]  /*1290*/  ISETP.GE.U32.OR P0, PT, R10, UR17, P0 ;  /* 0x000000110a007c0c */ /* 0x000fe20008706470 */
[----:B-1----:R-:W-:-:S04]  /*12a0*/  @!P1 FMUL R8, R8, R9 ;  /* 0x0000000908089220 */ /* 0x002fc80000400000 */
[----:B---3--:R-:W-:-:S05]  /*12b0*/  @!P1 FFMA R33, R33, R11, R8 ;  /* 0x0000000b21219223 */ /* 0x008fca0000000008 */
[----:B------:R0:W-:Y:S03]  /*12c0*/  @!P1 STG.E desc[UR18][R6.64], R33 ;  /* 0x0000002106009986 */ /* 0x0001e6000c101912 */
[----:B------:R-:W-:Y:S05]  /*12d0*/  @P0 EXIT ;  /* 0x000000000000094d */ /* 0x000fea0003800000 */
[----:B------:R-:W0:Y:S01]  /*12e0*/  LDCU.64 UR4, c[0x0][0x3a8] ;  /* 0x00007500ff0477ac */ /* 0x000e220008000a00 */
[----:B------:R-:W-:-:S05]  /*12f0*/  IADD3 R5, PT, PT, R5, 0x7, RZ ;  /* 0x0000000705057810 */ /* 0x000fca0007ffe0ff */
[----:B------:R-:W-:-:S05]  /*1300*/  IMAD R5, R5, UR17, R0 ;  /* 0x0000001105057c24 */ /* 0x000fca000f8e0200 */
[----:B------:R-:W-:-:S04]  /*1310*/  IADD3 R0, P0, PT, R5, UR14, RZ ;  /* 0x0000000e05007c10 */ /* 0x000fc8000ff1e0ff */
[----:B------:R-:W-:Y:S02]  /*1320*/  LEA.HI.X.SX32 R5, R5, RZ, 0x1, P0 ;  /* 0x000000ff05057211 */ /* 0x000fe400000f0eff */
[C---:B0-----:R-:W-:Y:S01]  /*1330*/  LEA R2, P0, R0.reuse, UR4, 0x2 ;  /* 0x0000000400027c11 */ /* 0x041fe2000f8010ff */
[----:B------:R-:W0:Y:S03]  /*1340*/  LDCU UR4, c[0x0][0x3a0] ;  /* 0x00007400ff0477ac */ /* 0x000e260008000800 */
[----:B------:R-:W-:Y:S01]  /*1350*/  LEA.HI.X R3, R0, UR5, R5, 0x2, P0 ;  /* 0x0000000500037c11 */ /* 0x000fe200080f1405 */
[----:B------:R-:W1:Y:S04]  /*1360*/  LDCU UR5, c[0x0][0x38c] ;  /* 0x00007180ff0577ac */ /* 0x000e680008000800 */
[----:B------:R-:W0:Y:S02]  /*1370*/  LDG.E R0, desc[UR18][R2.64] ;  /* 0x0000001202007981 */ /* 0x000e24000c1e1900 */
[----:B0-----:R-:W-:-:S04]  /*1380*/  FMUL R5, R0, UR4 ;  /* 0x0000000400057c20 */ /* 0x001fc80008400000 */
[----:B-1----:R-:W-:-:S05]  /*1390*/  FFMA R5, R52, UR5, R5 ;  /* 0x0000000534057c23 */ /* 0x002fca0008000005 */
[----:B------:R-:W-:Y:S01]  /*13a0*/  STG.E desc[UR18][R2.64], R5 ;  /* 0x0000000502007986 */ /* 0x000fe2000c101912 */
[----:B------:R-:W-:Y:S05]  /*13b0*/  EXIT ;  /* 0x000000000000794d */ /* 0x000fea0003800000 */
.L_x_3:
[----:B------:R-:W-:-:S00]  /*13c0*/  BRA `(.L_x_3) ;  /* 0xfffffffc00fc7947 */ /* 0x000fc0000383ffff */
[----:B------:R-:W-:-:S00]  /*13d0*/  NOP ;  /* 0x0000000000007918 */ /* 0x000fc00000000000 */
        /* <DEDUP_REMOVED lines=10> */
.L_x_4:


//--------------------- .nv.shared._Z14tile_1d_kernelILi128ELi16ELi16ELi8EEviiifPfS0_fS0_ --------------------------
	.section	.nv.shared._Z14tile_1d_kernelILi128ELi16ELi16ELi8EEviiifPfS0_fS0_,"aw",@nobits
	.sectionflags	@""
	.align	4
.nv.shared._Z14tile_1d_kernelILi128ELi16ELi16ELi8EEviiifPfS0_fS0_:
	.zero		10240


//--------------------- .nv.shared.reserved.0     --------------------------
	.section	.nv.shared.reserved.0,"aw",@nobits
	.weak		__nv_reservedSMEM_offset_0_alias
	.size		__nv_reservedSMEM_offset_0_alias, 0, 64
	.other		__nv_reservedSMEM_offset_0_alias,@"STO_CUDA_RESERVED_SHARED STV_DEFAULT"
__nv_reservedSMEM_offset_0_alias:
	.zero		0
	.zero		64


//--------------------- .nv.constant0._Z14tile_1d_kernelILi128ELi16ELi16ELi8EEviiifPfS0_fS0_ --------------------------
	.section	.nv.constant0._Z14tile_1d_kernelILi128ELi16ELi16ELi8EEviiifPfS0_fS0_,"a",@progbits
	.sectionflags	@""
	.align	4
.nv.constant0._Z14tile_1d_kernelILi128ELi16ELi16ELi8EEviiifPfS0_fS0_:
	.zero		944


//--------------------- SYMBOLS --------------------------

	.type		.nv.reservedSmem.offset0,@object
	.size		.nv.reservedSmem.offset0,0x4
	.type		.nv.reservedSmem.cap,@object
	.size		.nv.reservedSmem.cap,0x4
